	.headerflags	@"EF_CUDA_TEXMODE_UNIFIED EF_CUDA_64BIT_ADDRESS EF_CUDA_ACCELERATORS EF_CUDA_SM90 EF_CUDA_VIRTUAL_SM(EF_CUDA_SM90)"
	.elftype	@"ET_EXEC"


//--------------------- .nv.info                  --------------------------
	.section	.nv.info,"",@"SHT_CUDA_INFO"
	.align	4


	//----- nvinfo : EIATTR_REGCOUNT
	.align		4
        /*0000*/ 	.byte	0x04, 0x2f
        /*0002*/ 	.short	(.L_3 - .L_2)
	.align		4
.L_2:
        /*0004*/ 	.word	index@(triton_poi_fused__native_batch_norm_legit_no_training_relu_4)
        /*0008*/ 	.word	0x00000012


	//----- nvinfo : EIATTR_MIN_STACK_SIZE
	.align		4
.L_3:
        /*000c*/ 	.byte	0x04, 0x12
        /*000e*/ 	.short	(.L_5 - .L_4)
	.align		4
.L_4:
        /*0010*/ 	.word	index@(triton_poi_fused__native_batch_norm_legit_no_training_relu_4)
        /*0014*/ 	.word	0x00000000


	//----- nvinfo : EIATTR_FRAME_SIZE
	.align		4
.L_5:
        /*0018*/ 	.byte	0x04, 0x11
        /*001a*/ 	.short	(.L_7 - .L_6)
	.align		4
.L_6:
        /*001c*/ 	.word	index@(triton_poi_fused__native_batch_norm_legit_no_training_relu_4)
        /*0020*/ 	.word	0x00000000


	//----- nvinfo : EIATTR_MIN_STACK_SIZE
	.align		4
.L_7:
        /*0024*/ 	.byte	0x04, 0x12
        /*0026*/ 	.short	(.L_9 - .L_8)
	.align		4
.L_8:
        /*0028*/ 	.word	index@(triton_poi_fused__native_batch_norm_legit_no_training_relu_4)
        /*002c*/ 	.word	0x00000000
.L_9:


//--------------------- .nv.info.triton_poi_fused__native_batch_norm_legit_no_training_relu_4 --------------------------
	.section	.nv.info.triton_poi_fused__native_batch_norm_legit_no_training_relu_4,"",@"SHT_CUDA_INFO"
	.sectionflags	@""
	.align	4


	//----- nvinfo : EIATTR_CUDA_API_VERSION
	.align		4
        /*0000*/ 	.byte	0x04, 0x37
        /*0002*/ 	.short	(.L_11 - .L_10)
.L_10:
        /*0004*/ 	.word	0x0000007c


	//----- nvinfo : EIATTR_KPARAM_INFO
	.align		4
.L_11:
        /*0008*/ 	.byte	0x04, 0x17
        /*000a*/ 	.short	(.L_13 - .L_12)
.L_12:
        /*000c*/ 	.word	0x00000000
        /*0010*/ 	.short	0x0006
        /*0012*/ 	.short	0x0030
        /*0014*/ 	.byte	0x00, 0xf0, 0x11, 0x00


	//----- nvinfo : EIATTR_KPARAM_INFO
	.align		4
.L_13:
        /*0018*/ 	.byte	0x04, 0x17
        /*001a*/ 	.short	(.L_15 - .L_14)
.L_14:
        /*001c*/ 	.word	0x00000000
        /*0020*/ 	.short	0x0005
        /*0022*/ 	.short	0x0028
        /*0024*/ 	.byte	0x00, 0xf4, 0x21, 0x00


	//----- nvinfo : EIATTR_KPARAM_INFO
	.align		4
.L_15:
        /*0028*/ 	.byte	0x04, 0x17
        /*002a*/ 	.short	(.L_17 - .L_16)
.L_16:
        /*002c*/ 	.word	0x00000000
        /*0030*/ 	.short	0x0004
        /*0032*/ 	.short	0x0020
        /*0034*/ 	.byte	0x00, 0xf4, 0x21, 0x00


	//----- nvinfo : EIATTR_KPARAM_INFO
	.align		4
.L_17:
        /*0038*/ 	.byte	0x04, 0x17
        /*003a*/ 	.short	(.L_19 - .L_18)
.L_18:
        /*003c*/ 	.word	0x00000000
        /*0040*/ 	.short	0x0003
        /*0042*/ 	.short	0x0018
        /*0044*/ 	.byte	0x00, 0xf4, 0x21, 0x00


	//----- nvinfo : EIATTR_KPARAM_INFO
	.align		4
.L_19:
        /*0048*/ 	.byte	0x04, 0x17
        /*004a*/ 	.short	(.L_21 - .L_20)
.L_20:
        /*004c*/ 	.word	0x00000000
        /*0050*/ 	.short	0x0002
        /*0052*/ 	.short	0x0010
        /*0054*/ 	.byte	0x00, 0xf4, 0x21, 0x00


	//----- nvinfo : EIATTR_KPARAM_INFO
	.align		4
.L_21:
        /*0058*/ 	.byte	0x04, 0x17
        /*005a*/ 	.short	(.L_23 - .L_22)
.L_22:
        /*005c*/ 	.word	0x00000000
        /*0060*/ 	.short	0x0001
        /*0062*/ 	.short	0x0008
        /*0064*/ 	.byte	0x00, 0xf4, 0x21, 0x00


	//----- nvinfo : EIATTR_KPARAM_INFO
	.align		4
.L_23:
        /*0068*/ 	.byte	0x04, 0x17
        /*006a*/ 	.short	(.L_25 - .L_24)
.L_24:
        /*006c*/ 	.word	0x00000000
        /*0070*/ 	.short	0x0000
        /*0072*/ 	.short	0x0000
        /*0074*/ 	.byte	0x00, 0xf4, 0x21, 0x00


	//----- nvinfo : EIATTR_SPARSE_MMA_MASK
	.align		4
.L_25:
        /*0078*/ 	.byte	0x03, 0x50
        /*007a*/ 	.short	0x0000


	//----- nvinfo : EIATTR_MAXREG_COUNT
	.align		4
        /*007c*/ 	.byte	0x03, 0x1b
        /*007e*/ 	.short	0x00ff


	//----- nvinfo : EIATTR_EXIT_INSTR_OFFSETS
	.align		4
        /*0080*/ 	.byte	0x04, 0x1c
        /*0082*/ 	.short	(.L_27 - .L_26)


	//   ....[0]....
.L_26:
        /*0084*/ 	.word	0x00000330


	//   ....[1]....
        /*0088*/ 	.word	0x00000350


	//----- nvinfo : EIATTR_REQNTID
	.align		4
.L_27:
        /*008c*/ 	.byte	0x04, 0x10
        /*008e*/ 	.short	(.L_29 - .L_28)
.L_28:
        /*0090*/ 	.word	0x00000080
        /*0094*/ 	.word	0x00000001
        /*0098*/ 	.word	0x00000001


	//----- nvinfo : EIATTR_CBANK_PARAM_SIZE
	.align		4
.L_29:
        /*009c*/ 	.byte	0x03, 0x19
        /*009e*/ 	.short	0x0034


	//----- nvinfo : EIATTR_PARAM_CBANK
	.align		4
        /*00a0*/ 	.byte	0x04, 0x0a
        /*00a2*/ 	.short	(.L_31 - .L_30)
	.align		4
.L_30:
        /*00a4*/ 	.word	index@(.nv.constant0.triton_poi_fused__native_batch_norm_legit_no_training_relu_4)
        /*00a8*/ 	.short	0x0210
        /*00aa*/ 	.short	0x0034


	//----- nvinfo : EIATTR_SW_WAR
	.align		4
.L_31:
        /*00ac*/ 	.byte	0x04, 0x36
        /*00ae*/ 	.short	(.L_33 - .L_32)
.L_32:
        /*00b0*/ 	.word	0x00000008
.L_33:


//--------------------- .nv.callgraph             --------------------------
	.section	.nv.callgraph,"",@"SHT_CUDA_CALLGRAPH"
	.align	4
	.sectionentsize	8
	.align		4
        /*0000*/ 	.word	0x00000000
	.align		4
        /*0004*/ 	.word	0xffffffff
	.align		4
        /*0008*/ 	.word	0x00000000
	.align		4
        /*000c*/ 	.word	0xfffffffe
	.align		4
        /*0010*/ 	.word	0x00000000
	.align		4
        /*0014*/ 	.word	0xfffffffd
	.align		4
        /*0018*/ 	.word	0x00000000
	.align		4
        /*001c*/ 	.word	0xfffffffc


//--------------------- .nv.constant4             --------------------------
	.section	.nv.constant4,"a",@progbits
	.align	8
	.align		8
.nv.constant4:
        /*0000*/ 	.dword	_$_str
	.align		8
        /*0008*/ 	.dword	_$_str_$_2


//--------------------- .text.triton_poi_fused__native_batch_norm_legit_no_training_relu_4 --------------------------
	.section	.text.triton_poi_fused__native_batch_norm_legit_no_training_relu_4,"ax",@progbits
	.align	128
        .global         triton_poi_fused__native_batch_norm_legit_no_training_relu_4
        .type           triton_poi_fused__native_batch_norm_legit_no_training_relu_4,@function
        .size           triton_poi_fused__native_batch_norm_legit_no_training_relu_4,(.L_x_1 - triton_poi_fused__native_batch_norm_legit_no_training_relu_4)
        .other          triton_poi_fused__native_batch_norm_legit_no_training_relu_4,@"STO_CUDA_ENTRY STV_DEFAULT"
triton_poi_fused__native_batch_norm_legit_no_training_relu_4:
.text.triton_poi_fused__native_batch_norm_legit_no_training_relu_4:
[----:B------:R-:W0:Y:S01]  /*0000*/  LDC R1, c[0x0][0x28] ;  /* 0x00000a00ff017b82 */ /* 0x000e220000000800 */
[----:B------:R-:W1:Y:S07]  /*0010*/  S2R R0, SR_TID.X ;  /* 0x0000000000007919 */ /* 0x000e6e0000002100 */
[----:B------:R-:W2:Y:S01]  /*0020*/  LDC.64 R8, c[0x0][0x220] ;  /* 0x00008800ff087b82 */ /* 0x000ea20000000a00 */
[----:B------:R-:W-:Y:S01]  /*0030*/  HFMA2.MMA R14, -RZ, RZ, 0, 0 ;  /* 0x00000000ff0e7435 */ /* 0x000fe200000001ff */
[----:B------:R-:W-:Y:S01]  /*0040*/  ULDC.64 UR4, c[0x0][0x208] ;  /* 0x0000820000047ab9 */ /* 0x000fe20000000a00 */
[----:B------:R-:W3:Y:S05]  /*0050*/  S2R R3, SR_CTAID.X ;  /* 0x0000000000037919 */ /* 0x000eea0000002500 */
[----:B------:R-:W4:Y:S08]  /*0060*/  LDC.64 R6, c[0x0][0x218] ;  /* 0x00008600ff067b82 */ /* 0x000f300000000a00 */
[----:B------:R-:W5:Y:S08]  /*0070*/  LDC.64 R10, c[0x0][0x228] ;  /* 0x00008a00ff0a7b82 */ /* 0x000f700000000a00 */
[----:B------:R-:W4:Y:S01]  /*0080*/  LDC.64 R12, c[0x0][0x230] ;  /* 0x00008c00ff0c7b82 */ /* 0x000f220000000a00 */
[----:B-1----:R-:W-:-:S02]  /*0090*/  LOP3.LUT R0, R0, 0x7f, RZ, 0xc0, !PT ;  /* 0x0000007f00007812 */ /* 0x002fc400078ec0ff */
[----:B---3--:R-:W-:Y:S02]  /*00a0*/  SHF.R.S32.HI R2, RZ, 0x18, R3 ;  /* 0x00000018ff027819 */ /* 0x008fe40000011403 */
[----:B------:R-:W-:Y:S02]  /*00b0*/  LEA R0, R3, R0, 0x7 ;  /* 0x0000000003007211 */ /* 0x000fe400078e38ff */
[----:B------:R-:W-:Y:S02]  /*00c0*/  SGXT R3, R2, 0x1 ;  /* 0x000000010203781a */ /* 0x000fe40000000200 */
[----:B------:R-:W-:Y:S02]  /*00d0*/  ISETP.GE.AND P0, PT, R0, 0x4800, PT ;  /* 0x000048000000780c */ /* 0x000fe40003f06270 */
[----:B------:R-:W-:-:S04]  /*00e0*/  LEA.HI R3, R3, R0, RZ, 0x8 ;  /* 0x0000000003037211 */ /* 0x000fc800078f40ff */
[----:B------:R-:W-:-:S05]  /*00f0*/  SHF.R.S32.HI R3, RZ, 0x8, R3 ;  /* 0x00000008ff037819 */ /* 0x000fca0000011403 */
[----:B------:R-:W-:-:S05]  /*0100*/  IMAD.HI R2, R3, 0x38e38e39, RZ ;  /* 0x38e38e3903027827 */ /* 0x000fca00078e02ff */
[----:B------:R-:W-:-:S04]  /*0110*/  SHF.R.U32.HI R5, RZ, 0x1f, R2 ;  /* 0x0000001fff057819 */ /* 0x000fc80000011602 */
[----:B------:R-:W-:Y:S02]  /*0120*/  LEA.HI.SX32 R2, R2, R5, 0x1e ;  /* 0x0000000502027211 */ /* 0x000fe400078ff2ff */
[----:B------:R-:W1:Y:S03]  /*0130*/  LDC.64 R4, c[0x0][0x210] ;  /* 0x00008400ff047b82 */ /* 0x000e660000000a00 */
[----:B------:R-:W-:-:S04]  /*0140*/  IMAD R15, R2, -0x12, R3 ;  /* 0xffffffee020f7824 */ /* 0x000fc800078e0203 */
[----:B--2---:R-:W-:-:S05]  /*0150*/  IMAD.WIDE R8, R15, 0x4, R8 ;  /* 0x000000040f087825 */ /* 0x004fca00078e0208 */
[----:B------:R5:W2:Y:S01]  /*0160*/  @!P0 LDG.E.EL R14, desc[UR4][R8.64] ;  /* 0x00000004080e8981 */ /* 0x000aa2000c2e1900 */
[----:B------:R-:W-:Y:S01]  /*0170*/  CS2R R2, SRZ ;  /* 0x0000000000027805 */ /* 0x000fe2000001ff00 */
[----:B----4-:R-:W-:-:S05]  /*0180*/  IMAD.WIDE R6, R15, 0x4, R6 ;  /* 0x000000040f067825 */ /* 0x010fca00078e0206 */
[----:B------:R3:W4:Y:S01]  /*0190*/  @!P0 LDG.E.EL R3, desc[UR4][R6.64] ;  /* 0x0000000406038981 */ /* 0x000722000c2e1900 */
[----:B-1----:R-:W-:-:S04]  /*01a0*/  IMAD.WIDE R4, R0, 0x4, R4 ;  /* 0x0000000400047825 */ /* 0x002fc800078e0204 */
[C---:B-----5:R-:W-:Y:S01]  /*01b0*/  IMAD.WIDE R8, R15.reuse, 0x4, R10 ;  /* 0x000000040f087825 */ /* 0x060fe200078e020a */
[----:B------:R1:W4:Y:S03]  /*01c0*/  @!P0 LDG.E R2, desc[UR4][R4.64] ;  /* 0x0000000404028981 */ /* 0x000326000c1e1900 */
[----:B0-----:R-:W-:Y:S01]  /*01d0*/  IMAD.WIDE R10, R15, 0x4, R12 ;  /* 0x000000040f0a7825 */ /* 0x001fe200078e020c */
[----:B------:R-:W-:-:S06]  /*01e0*/  CS2R R12, SRZ ;  /* 0x00000000000c7805 */ /* 0x000fcc000001ff00 */
[----:B------:R-:W5:Y:S01]  /*01f0*/  @!P0 LDG.E.EL R12, desc[UR4][R8.64] ;  /* 0x00000004080c8981 */ /* 0x000f62000c2e1900 */
[----:B---3--:R-:W-:Y:S01]  /*0200*/  MOV R6, 0x3e800000 ;  /* 0x3e80000000067802 */ /* 0x008fe20000000f00 */
[----:B-1----:R-:W0:Y:S02]  /*0210*/  LDC.64 R4, c[0x0][0x238] ;  /* 0x00008e00ff047b82 */ /* 0x002e240000000a00 */
[----:B------:R-:W5:Y:S01]  /*0220*/  @!P0 LDG.E.EL R13, desc[UR4][R10.64] ;  /* 0x000000040a0d8981 */ /* 0x000f62000c2e1900 */
[----:B--2---:R-:W-:-:S04]  /*0230*/  FADD R14, R14, 9.9999997473787516356e-06 ;  /* 0x3727c5ac0e0e7421 */ /* 0x004fc80000000000 */
[----:B------:R-:W1:Y:S02]  /*0240*/  MUFU.SQRT R15, R14 ;  /* 0x0000000e000f7308 */ /* 0x000e640000002000 */
[C---:B-1----:R-:W-:Y:S02]  /*0250*/  FSETP.GT.AND P1, PT, R15.reuse, 8.50705917302346158658e+37, PT ;  /* 0x7e8000000f00780b */ /* 0x042fe40003f24000 */
[----:B------:R-:W-:-:S11]  /*0260*/  FSETP.GEU.AND P2, PT, R15, 1.175494350822287508e-38, PT ;  /* 0x008000000f00780b */ /* 0x000fd60003f4e000 */
[----:B------:R-:W-:-:S04]  /*0270*/  @P1 FMUL R15, R15, 0.25 ;  /* 0x3e8000000f0f1820 */ /* 0x000fc80000400000 */
[----:B------:R-:W-:-:S06]  /*0280*/  @!P2 FMUL R15, R15, 16777216 ;  /* 0x4b8000000f0fa820 */ /* 0x000fcc0000400000 */
[----:B------:R-:W1:Y:S01]  /*0290*/  MUFU.RCP R15, R15 ;  /* 0x0000000f000f7308 */ /* 0x000e620000001000 */
[----:B------:R-:W-:Y:S01]  /*02a0*/  FSEL R6, R6, 1, P1 ;  /* 0x3f80000006067808 */ /* 0x000fe20000800000 */
[----:B----4-:R-:W-:-:S04]  /*02b0*/  FADD R2, -R3, R2 ;  /* 0x0000000203027221 */ /* 0x010fc80000000100 */
[----:B------:R-:W-:-:S04]  /*02c0*/  @!P2 FMUL R6, R6, 16777216 ;  /* 0x4b8000000606a820 */ /* 0x000fc80000400000 */
[----:B-1----:R-:W-:-:S04]  /*02d0*/  FMUL R3, R15, R6 ;  /* 0x000000060f037220 */ /* 0x002fc80000400000 */
[----:B------:R-:W-:-:S04]  /*02e0*/  FMUL R2, R2, R3 ;  /* 0x0000000302027220 */ /* 0x000fc80000400000 */
[----:B-----5:R-:W-:Y:S01]  /*02f0*/  FFMA R12, R2, R12, R13 ;  /* 0x0000000c020c7223 */ /* 0x020fe2000000000d */
[----:B0-----:R-:W-:-:S04]  /*0300*/  IMAD.WIDE R2, R0, 0x4, R4 ;  /* 0x0000000400027825 */ /* 0x001fc800078e0204 */
[----:B------:R-:W-:-:S04]  /*0310*/  FSETP.GEU.AND P1, PT, R12, RZ, PT ;  /* 0x000000ff0c00720b */ /* 0x000fc80003f2e000 */
[----:B------:R-:W-:Y:S01]  /*0320*/  FSEL R5, R12, RZ, P1 ;  /* 0x000000ff0c057208 */ /* 0x000fe20000800000 */
[----:B------:R-:W-:Y:S08]  /*0330*/  @P0 EXIT ;  /* 0x000000000000094d */ /* 0x000ff00003800000 */
[----:B------:R-:W-:Y:S01]  /*0340*/  STG.E desc[UR4][R2.64], R5 ;  /* 0x0000000502007986 */ /* 0x000fe2000c101904 */
[----:B------:R-:W-:Y:S05]  /*0350*/  EXIT ;  /* 0x000000000000794d */ /* 0x000fea0003800000 */
.L_x_0:
[----:B------:R-:W-:-:S00]  /*0360*/  BRA `(.L_x_0) ;  /* 0xfffffffc00fc7947 */ /* 0x000fc0000383ffff */
[----:B------:R-:W-:-:S00]  /*0370*/  NOP ;  /* 0x0000000000007918 */ /* 0x000fc00000000000 */
        /* <DEDUP_REMOVED lines=8> */
.L_x_1:


//--------------------- .nv.global.init           --------------------------
	.section	.nv.global.init,"aw",@progbits
.nv.global.init:
	.type		_$_str,@object
	.size		_$_str,(_$_str_$_2 - _$_str)
_$_str:
        /*0000*/ 	.byte	0x5f, 0x5f, 0x43, 0x55, 0x44, 0x41, 0x5f, 0x46, 0x54, 0x5a, 0x00
	.type		_$_str_$_2,@object
	.size		_$_str_$_2,(.L_1 - _$_str_$_2)
_$_str_$_2:
        /*000b*/ 	.byte	0x5f, 0x5f, 0x43, 0x55, 0x44, 0x41, 0x5f, 0x50, 0x52, 0x45, 0x43, 0x5f, 0x53, 0x51, 0x52, 0x54
        /*001b*/ 	.byte	0x00
.L_1:


//--------------------- .nv.constant0.triton_poi_fused__native_batch_norm_legit_no_training_relu_4 --------------------------
	.section	.nv.constant0.triton_poi_fused__native_batch_norm_legit_no_training_relu_4,"a",@progbits
	.sectionflags	@""
	.align	4
.nv.constant0.triton_poi_fused__native_batch_norm_legit_no_training_relu_4:
	.zero		580
